//
// Generated by NVIDIA NVVM Compiler
//
// Compiler Build ID: CL-36424714
// Cuda compilation tools, release 13.0, V13.0.88
// Based on NVVM 20.0.0
//

.version 9.0
.target sm_100
.address_size 64

	// .globl	_Z13grid3D_lineariiii
.extern .func  (.param .b32 func_retval0) vprintf
(
	.param .b64 vprintf_param_0,
	.param .b64 vprintf_param_1
)
;
.global .align 4 .b8 a[268435456];
.global .align 4 .b8 b[268435456];
.global .align 1 .b8 $str[29] = {97, 114, 114, 97, 121, 32, 115, 105, 122, 101, 32, 37, 51, 100, 32, 37, 51, 100, 32, 37, 51, 100, 32, 61, 32, 37, 100, 10};
.global .align 1 .b8 $str$1[18] = {116, 104, 114, 101, 97, 100, 32, 98, 108, 111, 99, 107, 32, 37, 51, 100, 10};
.global .align 1 .b8 $str$2[17] = {116, 104, 114, 101, 97, 100, 32, 71, 114, 105, 100, 32, 37, 51, 100, 10};
.global .align 1 .b8 $str$3[18] = {116, 111, 116, 97, 108, 32, 116, 104, 114, 101, 97, 100, 115, 32, 37, 100, 10};
.global .align 1 .b8 $str$4[20] = {97, 91, 37, 100, 93, 91, 37, 100, 93, 91, 37, 100, 93, 32, 61, 32, 37, 100, 10};
.global .align 1 .b8 $str$5[20] = {98, 91, 37, 100, 93, 91, 37, 100, 93, 91, 37, 100, 93, 32, 61, 32, 37, 102, 10};
.global .align 1 .b8 $str$6[63] = {114, 97, 110, 107, 95, 105, 110, 95, 98, 108, 111, 99, 107, 32, 61, 32, 37, 100, 44, 32, 114, 97, 110, 107, 95, 105, 110, 95, 103, 114, 105, 100, 32, 61, 32, 37, 100, 44, 32, 112, 97, 115, 115, 32, 37, 100, 32, 116, 105, 100, 32, 111, 102, 102, 115, 101, 116, 32, 37, 100, 32, 10};

.visible .entry _Z13grid3D_lineariiii(
	.param .u32 _Z13grid3D_lineariiii_param_0,
	.param .u32 _Z13grid3D_lineariiii_param_1,
	.param .u32 _Z13grid3D_lineariiii_param_2,
	.param .u32 _Z13grid3D_lineariiii_param_3
)
{
	.local .align 8 .b8 	__local_depot0[24];
	.reg .b64 	%SP;
	.reg .b64 	%SPL;
	.reg .pred 	%p<4>;
	.reg .b32 	%r<41>;
	.reg .b32 	%f<4>;
	.reg .b64 	%rd<29>;
	.reg .b64 	%fd<2>;

	mov.u64 	%SPL, __local_depot0;
	cvta.local.u64 	%SP, %SPL;
	ld.param.u32 	%r16, [_Z13grid3D_lineariiii_param_0];
	ld.param.u32 	%r17, [_Z13grid3D_lineariiii_param_1];
	ld.param.u32 	%r18, [_Z13grid3D_lineariiii_param_2];
	ld.param.u32 	%r19, [_Z13grid3D_lineariiii_param_3];
	mov.u32 	%r20, %ctaid.x;
	mov.u32 	%r1, %ntid.x;
	mov.u32 	%r2, %tid.x;
	mad.lo.s32 	%r3, %r20, %r1, %r2;
	mul.lo.s32 	%r4, %r17, %r16;
	mul.lo.s32 	%r5, %r4, %r18;
	mov.u32 	%r6, %nctaid.x;
	mul.lo.s32 	%r7, %r6, %r1;
	setp.ge.s32 	%p1, %r3, %r5;
	@%p1 bra 	$L__BB0_5;
	add.u64 	%rd1, %SPL, 0;
	sub.s32 	%r8, %r19, %r3;
	mov.b32 	%r39, 0;
	mov.u64 	%rd6, a;
	mov.u64 	%rd11, b;
	mov.u32 	%r40, %r3;
$L__BB0_2:
	div.s32 	%r22, %r40, %r16;
	mul.lo.s32 	%r23, %r22, %r16;
	sub.s32 	%r11, %r40, %r23;
	rem.s32 	%r12, %r22, %r17;
	div.s32 	%r13, %r40, %r4;
	mul.wide.s32 	%rd5, %r13, 1048576;
	add.s64 	%rd7, %rd6, %rd5;
	mul.wide.s32 	%rd8, %r12, 2048;
	add.s64 	%rd9, %rd7, %rd8;
	mul.wide.s32 	%rd10, %r11, 4;
	add.s64 	%rd2, %rd9, %rd10;
	st.global.u32 	[%rd2], %r40;
	cvt.rn.f32.s32 	%f1, %r40;
	sqrt.rn.f32 	%f2, %f1;
	add.s64 	%rd12, %rd11, %rd5;
	add.s64 	%rd13, %rd12, %rd8;
	add.s64 	%rd3, %rd13, %rd10;
	st.global.f32 	[%rd3], %f2;
	setp.ne.s32 	%p2, %r40, %r19;
	@%p2 bra 	$L__BB0_4;
	st.local.v2.u32 	[%rd1], {%r16, %r17};
	st.local.v2.u32 	[%rd1+8], {%r18, %r5};
	mov.u64 	%rd14, $str;
	cvta.global.u64 	%rd15, %rd14;
	add.u64 	%rd16, %SP, 0;
	{ // callseq 0, 0
	.param .b64 param0;
	st.param.b64 	[param0], %rd15;
	.param .b64 param1;
	st.param.b64 	[param1], %rd16;
	.param .b32 retval0;
	call.uni (retval0), 
	vprintf, 
	(
	param0, 
	param1
	);
	ld.param.b32 	%r24, [retval0];
	} // callseq 0
	st.local.u32 	[%rd1], %r1;
	mov.u64 	%rd17, $str$1;
	cvta.global.u64 	%rd18, %rd17;
	{ // callseq 1, 0
	.param .b64 param0;
	st.param.b64 	[param0], %rd18;
	.param .b64 param1;
	st.param.b64 	[param1], %rd16;
	.param .b32 retval0;
	call.uni (retval0), 
	vprintf, 
	(
	param0, 
	param1
	);
	ld.param.b32 	%r26, [retval0];
	} // callseq 1
	st.local.u32 	[%rd1], %r6;
	mov.u64 	%rd19, $str$2;
	cvta.global.u64 	%rd20, %rd19;
	{ // callseq 2, 0
	.param .b64 param0;
	st.param.b64 	[param0], %rd20;
	.param .b64 param1;
	st.param.b64 	[param1], %rd16;
	.param .b32 retval0;
	call.uni (retval0), 
	vprintf, 
	(
	param0, 
	param1
	);
	ld.param.b32 	%r28, [retval0];
	} // callseq 2
	st.local.u32 	[%rd1], %r7;
	mov.u64 	%rd21, $str$3;
	cvta.global.u64 	%rd22, %rd21;
	{ // callseq 3, 0
	.param .b64 param0;
	st.param.b64 	[param0], %rd22;
	.param .b64 param1;
	st.param.b64 	[param1], %rd16;
	.param .b32 retval0;
	call.uni (retval0), 
	vprintf, 
	(
	param0, 
	param1
	);
	ld.param.b32 	%r30, [retval0];
	} // callseq 3
	ld.global.u32 	%r32, [%rd2];
	st.local.v2.u32 	[%rd1], {%r13, %r12};
	st.local.v2.u32 	[%rd1+8], {%r11, %r32};
	mov.u64 	%rd23, $str$4;
	cvta.global.u64 	%rd24, %rd23;
	{ // callseq 4, 0
	.param .b64 param0;
	st.param.b64 	[param0], %rd24;
	.param .b64 param1;
	st.param.b64 	[param1], %rd16;
	.param .b32 retval0;
	call.uni (retval0), 
	vprintf, 
	(
	param0, 
	param1
	);
	ld.param.b32 	%r33, [retval0];
	} // callseq 4
	ld.global.f32 	%f3, [%rd3];
	cvt.f64.f32 	%fd1, %f3;
	st.local.v2.u32 	[%rd1], {%r13, %r12};
	st.local.u32 	[%rd1+8], %r11;
	st.local.f64 	[%rd1+16], %fd1;
	mov.u64 	%rd25, $str$5;
	cvta.global.u64 	%rd26, %rd25;
	{ // callseq 5, 0
	.param .b64 param0;
	st.param.b64 	[param0], %rd26;
	.param .b64 param1;
	st.param.b64 	[param1], %rd16;
	.param .b32 retval0;
	call.uni (retval0), 
	vprintf, 
	(
	param0, 
	param1
	);
	ld.param.b32 	%r35, [retval0];
	} // callseq 5
	st.local.v2.u32 	[%rd1], {%r2, %r3};
	st.local.v2.u32 	[%rd1+8], {%r39, %r8};
	mov.u64 	%rd27, $str$6;
	cvta.global.u64 	%rd28, %rd27;
	{ // callseq 6, 0
	.param .b64 param0;
	st.param.b64 	[param0], %rd28;
	.param .b64 param1;
	st.param.b64 	[param1], %rd16;
	.param .b32 retval0;
	call.uni (retval0), 
	vprintf, 
	(
	param0, 
	param1
	);
	ld.param.b32 	%r37, [retval0];
	} // callseq 6
$L__BB0_4:
	add.s32 	%r40, %r40, %r7;
	add.s32 	%r39, %r39, 1;
	setp.lt.s32 	%p3, %r40, %r5;
	@%p3 bra 	$L__BB0_2;
$L__BB0_5:
	ret;

}


// ===== COMPILED SASS (sm_100) =====

	.target	sm_100

	.elftype	@"ET_EXEC"


//--------------------- .note.nv.tkinfo           --------------------------
	.section	.note.nv.tkinfo,"",@"SHT_NOTE"
	.sectionflags	@"SHF_NOTE_NV_TKINFO"
	.tkinfo
        /*0018*/ 	.word	0x00000002
        /*0030*/ 	.string	""
        /*0030*/ 	.string	"ptxas"
        /*0030*/ 	.string	"Cuda compilation tools, release 13.0, V13.0.88"
        /*0030*/ 	.string	"Build cuda_13.0.r13.0/compiler.36424714_0"
        /*0030*/ 	.string	"-arch sm_100 -m 64 "



//--------------------- .note.nv.cuinfo           --------------------------
	.section	.note.nv.cuinfo,"",@"SHT_NOTE"
	.sectionflags	@"SHF_NOTE_NV_CUINFO"
        /*0018*/ 	.short	0x0002
        /*001a*/ 	.short	0x0064
        /*001c*/ 	.short	0x0082
	.zero		2


//--------------------- .nv.info                  --------------------------
	.section	.nv.info,"",@"SHT_CUDA_INFO"
	.align	4


	//----- nvinfo : EIATTR_REGCOUNT
	.align		4
        /*0000*/ 	.byte	0x04, 0x2f
        /*0002*/ 	.short	(.L_10 - .L_9)
	.align		4
.L_9:
        /*0004*/ 	.word	index@(_Z13grid3D_lineariiii)
        /*0008*/ 	.word	0x00000020


	//----- nvinfo : EIATTR_FRAME_SIZE
	.align		4
.L_10:
        /*000c*/ 	.byte	0x04, 0x11
        /*000e*/ 	.short	(.L_12 - .L_11)
	.align		4
.L_11:
        /*0010*/ 	.word	index@($__internal_0_$__cuda_sm20_sqrt_rn_f32_slowpath)
        /*0014*/ 	.word	0x00000018


	//----- nvinfo : EIATTR_FRAME_SIZE
	.align		4
.L_12:
        /*0018*/ 	.byte	0x04, 0x11
        /*001a*/ 	.short	(.L_14 - .L_13)
	.align		4
.L_13:
        /*001c*/ 	.word	index@(_Z13grid3D_lineariiii)
        /*0020*/ 	.word	0x00000018


	//----- nvinfo : EIATTR_MIN_STACK_SIZE
	.align		4
.L_14:
        /*0024*/ 	.byte	0x04, 0x12
        /*0026*/ 	.short	(.L_16 - .L_15)
	.align		4
.L_15:
        /*0028*/ 	.word	index@(_Z13grid3D_lineariiii)
        /*002c*/ 	.word	0x00000018
.L_16:


//--------------------- .nv.compat                --------------------------
	.section	.nv.compat,"",@"SHT_CUDA_COMPAT_INFO"
	.align	4
        /*0000*/ 	.byte	0x02, 0x09, 0x00, 0x00, 0x02, 0x02, 0x01, 0x00, 0x02, 0x05, 0x05, 0x00, 0x03, 0x07, 0x01, 0x01
        /*0010*/ 	.byte	0x02, 0x03, 0x00, 0x00, 0x02, 0x06, 0x01, 0x00, 0x04, 0x0b, 0x08, 0x00, 0x01, 0x00, 0x00, 0x00
        /*0020*/ 	.byte	0x00, 0x00, 0x00, 0x00


//--------------------- .nv.info._Z13grid3D_lineariiii --------------------------
	.section	.nv.info._Z13grid3D_lineariiii,"",@"SHT_CUDA_INFO"
	.sectionflags	@""
	.align	4


	//----- nvinfo : EIATTR_CUDA_API_VERSION
	.align		4
        /*0000*/ 	.byte	0x04, 0x37
        /*0002*/ 	.short	(.L_18 - .L_17)
.L_17:
        /*0004*/ 	.word	0x00000082


	//----- nvinfo : EIATTR_KPARAM_INFO
	.align		4
.L_18:
        /*0008*/ 	.byte	0x04, 0x17
        /*000a*/ 	.short	(.L_20 - .L_19)
.L_19:
        /*000c*/ 	.word	0x00000000
        /*0010*/ 	.short	0x0003
        /*0012*/ 	.short	0x000c
        /*0014*/ 	.byte	0x00, 0xf0, 0x11, 0x00


	//----- nvinfo : EIATTR_KPARAM_INFO
	.align		4
.L_20:
        /*0018*/ 	.byte	0x04, 0x17
        /*001a*/ 	.short	(.L_22 - .L_21)
.L_21:
        /*001c*/ 	.word	0x00000000
        /*0020*/ 	.short	0x0002
        /*0022*/ 	.short	0x0008
        /*0024*/ 	.byte	0x00, 0xf0, 0x11, 0x00


	//----- nvinfo : EIATTR_KPARAM_INFO
	.align		4
.L_22:
        /*0028*/ 	.byte	0x04, 0x17
        /*002a*/ 	.short	(.L_24 - .L_23)
.L_23:
        /*002c*/ 	.word	0x00000000
        /*0030*/ 	.short	0x0001
        /*0032*/ 	.short	0x0004
        /*0034*/ 	.byte	0x00, 0xf0, 0x11, 0x00


	//----- nvinfo : EIATTR_KPARAM_INFO
	.align		4
.L_24:
        /*0038*/ 	.byte	0x04, 0x17
        /*003a*/ 	.short	(.L_26 - .L_25)
.L_25:
        /*003c*/ 	.word	0x00000000
        /*0040*/ 	.short	0x0000
        /*0042*/ 	.short	0x0000
        /*0044*/ 	.byte	0x00, 0xf0, 0x11, 0x00


	//----- nvinfo : EIATTR_SPARSE_MMA_MASK
	.align		4
.L_26:
        /*0048*/ 	.byte	0x03, 0x50
        /*004a*/ 	.short	0x0000


	//----- nvinfo : EIATTR_MAXREG_COUNT
	.align		4
        /*004c*/ 	.byte	0x03, 0x1b
        /*004e*/ 	.short	0x00ff


	//----- nvinfo : EIATTR_EXTERNS
	.align		4
        /*0050*/ 	.byte	0x04, 0x0f
        /*0052*/ 	.short	(.L_28 - .L_27)


	//   ....[0]....
	.align		4
.L_27:
        /*0054*/ 	.word	index@(vprintf)


	//----- nvinfo : EIATTR_MERCURY_ISA_VERSION
	.align		4
.L_28:
        /*0058*/ 	.byte	0x03, 0x5f
        /*005a*/ 	.short	0x0101


	//----- nvinfo : EIATTR_VRC_CTA_INIT_COUNT
	.align		4
        /*005c*/ 	.byte	0x02, 0x4a
	.zero		1
	.zero		1


	//----- nvinfo : EIATTR_SYSCALL_OFFSETS
	.align		4
        /*0060*/ 	.byte	0x04, 0x46
        /*0062*/ 	.short	(.L_30 - .L_29)


	//   ....[0]....
.L_29:
        /*0064*/ 	.word	0x00000880


	//   ....[1]....
        /*0068*/ 	.word	0x00000920


	//   ....[2]....
        /*006c*/ 	.word	0x000009c0


	//   ....[3]....
        /*0070*/ 	.word	0x00000a60


	//   ....[4]....
        /*0074*/ 	.word	0x00000b10


	//   ....[5]....
        /*0078*/ 	.word	0x00000be0


	//   ....[6]....
        /*007c*/ 	.word	0x00000c80


	//----- nvinfo : EIATTR_EXIT_INSTR_OFFSETS
	.align		4
.L_30:
        /*0080*/ 	.byte	0x04, 0x1c
        /*0082*/ 	.short	(.L_32 - .L_31)


	//   ....[0]....
.L_31:
        /*0084*/ 	.word	0x00000110


	//   ....[1]....
        /*0088*/ 	.word	0x00000ce0


	//----- nvinfo : EIATTR_CRS_STACK_SIZE
	.align		4
.L_32:
        /*008c*/ 	.byte	0x04, 0x1e
        /*008e*/ 	.short	(.L_34 - .L_33)
.L_33:
        /*0090*/ 	.word	0x00000000


	//----- nvinfo : EIATTR_CBANK_PARAM_SIZE
	.align		4
.L_34:
        /*0094*/ 	.byte	0x03, 0x19
        /*0096*/ 	.short	0x0010


	//----- nvinfo : EIATTR_PARAM_CBANK
	.align		4
        /*0098*/ 	.byte	0x04, 0x0a
        /*009a*/ 	.short	(.L_36 - .L_35)
	.align		4
.L_35:
        /*009c*/ 	.word	index@(.nv.constant0._Z13grid3D_lineariiii)
        /*00a0*/ 	.short	0x0380
        /*00a2*/ 	.short	0x0010


	//----- nvinfo : EIATTR_SW_WAR
	.align		4
.L_36:
        /*00a4*/ 	.byte	0x04, 0x36
        /*00a6*/ 	.short	(.L_38 - .L_37)
.L_37:
        /*00a8*/ 	.word	0x00000008
.L_38:


//--------------------- .nv.callgraph             --------------------------
	.section	.nv.callgraph,"",@"SHT_CUDA_CALLGRAPH"
	.align	4
	.sectionentsize	8
	.align		4
        /*0000*/ 	.word	0x00000000
	.align		4
        /*0004*/ 	.word	0xffffffff
	.align		4
        /*0008*/ 	.word	index@(_Z13grid3D_lineariiii)
	.align		4
        /*000c*/ 	.word	index@(vprintf)
	.align		4
        /*0010*/ 	.word	0x00000000
	.align		4
        /*0014*/ 	.word	0xfffffffe
	.align		4
        /*0018*/ 	.word	0x00000000
	.align		4
        /*001c*/ 	.word	0xfffffffd
	.align		4
        /*0020*/ 	.word	0x00000000
	.align		4
        /*0024*/ 	.word	0xfffffffc


//--------------------- .nv.constant4             --------------------------
	.section	.nv.constant4,"a",@progbits
	.align	8
	.align		8
.nv.constant4:
        /*0000*/ 	.dword	vprintf
	.align		8
        /*0008*/ 	.dword	a
	.align		8
        /*0010*/ 	.dword	b
	.align		8
        /*0018*/ 	.dword	$str
	.align		8
        /*0020*/ 	.dword	$str$1
	.align		8
        /*0028*/ 	.dword	$str$2
	.align		8
        /*0030*/ 	.dword	$str$3
	.align		8
        /*0038*/ 	.dword	$str$4
	.align		8
        /*0040*/ 	.dword	$str$5
	.align		8
        /*0048*/ 	.dword	$str$6


//--------------------- .text._Z13grid3D_lineariiii --------------------------
	.section	.text._Z13grid3D_lineariiii,"ax",@progbits
	.align	128
        .global         _Z13grid3D_lineariiii
        .type           _Z13grid3D_lineariiii,@function
        .size           _Z13grid3D_lineariiii,(.L_x_14 - _Z13grid3D_lineariiii)
        .other          _Z13grid3D_lineariiii,@"STO_CUDA_ENTRY STV_DEFAULT"
_Z13grid3D_lineariiii:
.text._Z13grid3D_lineariiii:
[----:B------:R-:W0:Y:S01]  /*0000*/  LDC R1, c[0x0][0x37c] ;  /* 0x0000df00ff017b82 */ /* 0x000e220000000800 */
[----:B------:R-:W1:Y:S01]  /*0010*/  S2R R17, SR_CTAID.X ;  /* 0x0000000000117919 */ /* 0x000e620000002500 */
[----:B------:R-:W2:Y:S01]  /*0020*/  LDCU.64 UR38, c[0x0][0x380] ;  /* 0x00007000ff2677ac */ /* 0x000ea20008000a00 */
[----:B0-----:R-:W-:Y:S01]  /*0030*/  VIADD R1, R1, 0xffffffe8 ;  /* 0xffffffe801017836 */ /* 0x001fe20000000000 */
[----:B------:R-:W1:Y:S01]  /*0040*/  S2R R16, SR_TID.X ;  /* 0x0000000000107919 */ /* 0x000e620000002100 */
[----:B------:R-:W0:Y:S03]  /*0050*/  LDCU UR5, c[0x0][0x2fc] ;  /* 0x00005f80ff0577ac */ /* 0x000e260008000800 */
[----:B------:R-:W-:Y:S01]  /*0060*/  R2UR UR40, R1 ;  /* 0x00000000012872ca */ /* 0x000fe200000e0000 */
[----:B------:R-:W3:Y:S01]  /*0070*/  LDCU UR6, c[0x0][0x388] ;  /* 0x00007100ff0677ac */ /* 0x000ee20008000800 */
[----:B------:R-:W1:Y:S01]  /*0080*/  LDCU UR42, c[0x0][0x360] ;  /* 0x00006c00ff2a77ac */ /* 0x000e620008000800 */
[----:B------:R-:W4:Y:S01]  /*0090*/  LDCU UR4, c[0x0][0x2f8] ;  /* 0x00005f00ff0477ac */ /* 0x000f220008000800 */
[----:B--2---:R-:W-:Y:S01]  /*00a0*/  UIMAD UR38, UR39, UR38, URZ ;  /* 0x00000026272672a4 */ /* 0x004fe2000f8e02ff */
[----:B------:R-:W2:Y:S03]  /*00b0*/  LDCU UR43, c[0x0][0x370] ;  /* 0x00006e00ff2b77ac */ /* 0x000ea60008000800 */
[----:B---3--:R-:W-:-:S05]  /*00c0*/  UIMAD UR39, UR38, UR6, URZ ;  /* 0x00000006262772a4 */ /* 0x008fca000f8e02ff */
[----:B----4-:R-:W-:Y:S01]  /*00d0*/  UIADD3 UR40, UP0, UPT, UR40, UR4, URZ ;  /* 0x0000000428287290 */ /* 0x010fe2000ff1e0ff */
[----:B-1----:R-:W-:-:S03]  /*00e0*/  IMAD R17, R17, UR42, R16 ;  /* 0x0000002a11117c24 */ /* 0x002fc6000f8e0210 */
[----:B0-----:R-:W-:Y:S02]  /*00f0*/  UIADD3.X UR41, UPT, UPT, URZ, UR5, URZ, UP0, !UPT ;  /* 0x00000005ff297290 */ /* 0x001fe400087fe4ff */
[----:B------:R-:W-:-:S13]  /*0100*/  ISETP.GE.AND P0, PT, R17, UR39, PT ;  /* 0x0000002711007c0c */ /* 0x000fda000bf06270 */
[----:B--2---:R-:W-:Y:S05]  /*0110*/  @P0 EXIT ;  /* 0x000000000000094d */ /* 0x004fea0003800000 */
[----:B------:R-:W0:Y:S01]  /*0120*/  LDCU UR4, c[0x0][0x38c] ;  /* 0x00007180ff0477ac */ /* 0x000e220008000800 */
[----:B------:R-:W-:Y:S02]  /*0130*/  HFMA2 R18, -RZ, RZ, 0, 0 ;  /* 0x00000000ff127431 */ /* 0x000fe400000001ff */
[----:B------:R-:W-:Y:S01]  /*0140*/  IMAD.MOV.U32 R25, RZ, RZ, R17 ;  /* 0x000000ffff197224 */ /* 0x000fe200078e0011 */
[----:B------:R-:W1:Y:S01]  /*0150*/  LDCU.64 UR36, c[0x0][0x358] ;  /* 0x00006b00ff2477ac */ /* 0x000e620008000a00 */
[----:B------:R-:W2:Y:S01]  /*0160*/  LDCU UR45, c[0x0][0x38c] ;  /* 0x00007180ff2d77ac */ /* 0x000ea20008000800 */
[----:B------:R-:W-:Y:S01]  /*0170*/  UIMAD UR44, UR42, UR43, URZ ;  /* 0x0000002b2a2c72a4 */ /* 0x000fe2000f8e02ff */
[----:B0-----:R-:W-:-:S11]  /*0180*/  IADD3 R19, PT, PT, -R17, UR4, RZ ;  /* 0x0000000411137c10 */ /* 0x001fd6000fffe1ff */
.L_x_11:
[----:B------:R-:W0:Y:S01]  /*0190*/  LDC R2, c[0x0][0x380] ;  /* 0x0000e000ff027b82 */ /* 0x000e220000000800 */
[----:B------:R-:W-:Y:S01]  /*01a0*/  IABS R6, UR38 ;  /* 0x0000002600067c13 */ /* 0x000fe20008000000 */
[----:B------:R-:W-:Y:S01]  /*01b0*/  BSSY.RECONVERGENT B0, `(.L_x_0) ;  /* 0x0000057000007945 */ /* 0x000fe20003800200 */
[----:B------:R-:W-:Y:S02]  /*01c0*/  IABS R7, R25 ;  /* 0x0000001900077213 */ /* 0x000fe40000000000 */
[----:B------:R-:W3:Y:S03]  /*01d0*/  I2F.RP R12, R6 ;  /* 0x00000006000c7306 */ /* 0x000ee60000209400 */
[----:B------:R-:W4:Y:S05]  /*01e0*/  LDC R0, c[0x0][0x384] ;  /* 0x0000e100ff007b82 */ /* 0x000f2a0000000800 */
[----:B---3--:R-:W-:Y:S01]  /*01f0*/  MUFU.RCP R12, R12 ;  /* 0x0000000c000c7308 */ /* 0x008fe20000001000 */
[----:B0-----:R-:W-:-:S07]  /*0200*/  IABS R4, R2 ;  /* 0x0000000200047213 */ /* 0x001fce0000000000 */
[----:B-1----:R-:W0:Y:S08]  /*0210*/  I2F.RP R3, R4 ;  /* 0x0000000400037306 */ /* 0x002e300000209400 */
[----:B0-----:R-:W0:Y:S02]  /*0220*/  MUFU.RCP R3, R3 ;  /* 0x0000000300037308 */ /* 0x001e240000001000 */
[----:B0-----:R-:W-:Y:S01]  /*0230*/  VIADD R8, R3, 0xffffffe ;  /* 0x0ffffffe03087836 */ /* 0x001fe20000000000 */
[----:B----4-:R-:W-:-:S05]  /*0240*/  IABS R3, R0 ;  /* 0x0000000000037213 */ /* 0x010fca0000000000 */
[----:B------:R0:W3:Y:S08]  /*0250*/  F2I.FTZ.U32.TRUNC.NTZ R9, R8 ;  /* 0x0000000800097305 */ /* 0x0000f0000021f000 */
[----:B------:R-:W4:Y:S01]  /*0260*/  I2F.RP R11, R3 ;  /* 0x00000003000b7306 */ /* 0x000f220000209400 */
[----:B0-----:R-:W-:Y:S01]  /*0270*/  MOV R8, RZ ;  /* 0x000000ff00087202 */ /* 0x001fe20000000f00 */
[----:B---3--:R-:W-:-:S04]  /*0280*/  IMAD.MOV R5, RZ, RZ, -R9 ;  /* 0x000000ffff057224 */ /* 0x008fc800078e0a09 */
[----:B------:R-:W-:-:S04]  /*0290*/  IMAD R5, R5, R4, RZ ;  /* 0x0000000405057224 */ /* 0x000fc800078e02ff */
[----:B------:R-:W-:Y:S01]  /*02a0*/  IMAD.HI.U32 R8, R9, R5, R8 ;  /* 0x0000000509087227 */ /* 0x000fe200078e0008 */
[----:B----4-:R-:W0:Y:S03]  /*02b0*/  MUFU.RCP R11, R11 ;  /* 0x0000000b000b7308 */ /* 0x010e260000001000 */
[----:B------:R-:W-:Y:S02]  /*02c0*/  VIADD R5, R12, 0xffffffe ;  /* 0x0ffffffe0c057836 */ /* 0x000fe40000000000 */
[----:B------:R-:W-:-:S04]  /*02d0*/  IMAD.HI.U32 R10, R8, R7, RZ ;  /* 0x00000007080a7227 */ /* 0x000fc800078e00ff */
[----:B------:R-:W-:Y:S01]  /*02e0*/  IMAD.MOV R9, RZ, RZ, -R10 ;  /* 0x000000ffff097224 */ /* 0x000fe200078e0a0a */
[----:B------:R-:W3:Y:S03]  /*02f0*/  F2I.FTZ.U32.TRUNC.NTZ R5, R5 ;  /* 0x0000000500057305 */ /* 0x000ee6000021f000 */
[----:B------:R-:W-:Y:S02]  /*0300*/  IMAD R9, R4, R9, R7 ;  /* 0x0000000904097224 */ /* 0x000fe400078e0207 */
[----:B0-----:R-:W-:-:S03]  /*0310*/  VIADD R8, R11, 0xffffffe ;  /* 0x0ffffffe0b087836 */ /* 0x001fc60000000000 */
[----:B------:R-:W-:Y:S02]  /*0320*/  ISETP.GT.U32.AND P1, PT, R4, R9, PT ;  /* 0x000000090400720c */ /* 0x000fe40003f24070 */
[----:B---3--:R-:W-:-:S05]  /*0330*/  IADD3 R11, PT, PT, RZ, -R5, RZ ;  /* 0x80000005ff0b7210 */ /* 0x008fca0007ffe0ff */
[----:B------:R-:W-:-:S06]  /*0340*/  IMAD R11, R11, R6, RZ ;  /* 0x000000060b0b7224 */ /* 0x000fcc00078e02ff */
[-C--:B------:R-:W-:Y:S01]  /*0350*/  @!P1 IADD3 R9, PT, PT, R9, -R4.reuse, RZ ;  /* 0x8000000409099210 */ /* 0x080fe20007ffe0ff */
[----:B------:R-:W-:Y:S01]  /*0360*/  @!P1 VIADD R10, R10, 0x1 ;  /* 0x000000010a0a9836 */ /* 0x000fe20000000000 */
[----:B------:R-:W-:Y:S02]  /*0370*/  ISETP.NE.AND P1, PT, R2, RZ, PT ;  /* 0x000000ff0200720c */ /* 0x000fe40003f25270 */
[----:B------:R-:W-:Y:S02]  /*0380*/  ISETP.GE.U32.AND P0, PT, R9, R4, PT ;  /* 0x000000040900720c */ /* 0x000fe40003f06070 */
[----:B------:R-:W0:Y:S01]  /*0390*/  F2I.FTZ.U32.TRUNC.NTZ R9, R8 ;  /* 0x0000000800097305 */ /* 0x000e22000021f000 */
[----:B------:R-:W-:-:S04]  /*03a0*/  LOP3.LUT R4, R25, R2, RZ, 0x3c, !PT ;  /* 0x0000000219047212 */ /* 0x000fc800078e3cff */
[----:B------:R-:W-:Y:S01]  /*03b0*/  ISETP.GE.AND P2, PT, R4, RZ, PT ;  /* 0x000000ff0400720c */ /* 0x000fe20003f46270 */
[----:B------:R-:W-:-:S04]  /*03c0*/  IMAD.MOV.U32 R4, RZ, RZ, RZ ;  /* 0x000000ffff047224 */ /* 0x000fc800078e00ff */
[----:B------:R-:W-:Y:S01]  /*03d0*/  IMAD.HI.U32 R4, R5, R11, R4 ;  /* 0x0000000b05047227 */ /* 0x000fe200078e0004 */
[----:B------:R-:W-:-:S03]  /*03e0*/  IABS R11, UR38 ;  /* 0x00000026000b7c13 */ /* 0x000fc60008000000 */
[----:B------:R-:W-:Y:S02]  /*03f0*/  @P0 VIADD R10, R10, 0x1 ;  /* 0x000000010a0a0836 */ /* 0x000fe40000000000 */
[----:B0-----:R-:W-:Y:S02]  /*0400*/  IMAD.MOV R8, RZ, RZ, -R9 ;  /* 0x000000ffff087224 */ /* 0x001fe400078e0a09 */
[----:B------:R-:W-:Y:S01]  /*0410*/  IMAD.HI.U32 R22, R4, R7, RZ ;  /* 0x0000000704167227 */ /* 0x000fe200078e00ff */
[----:B------:R-:W-:Y:S02]  /*0420*/  @!P2 IADD3 R10, PT, PT, -R10, RZ, RZ ;  /* 0x000000ff0a0aa210 */ /* 0x000fe40007ffe1ff */
[----:B------:R-:W-:Y:S01]  /*0430*/  @!P1 LOP3.LUT R10, RZ, R2, RZ, 0x33, !PT ;  /* 0x00000002ff0a9212 */ /* 0x000fe200078e33ff */
[----:B------:R-:W-:Y:S02]  /*0440*/  IMAD R5, R8, R3, RZ ;  /* 0x0000000308057224 */ /* 0x000fe400078e02ff */
[----:B------:R-:W-:Y:S01]  /*0450*/  IMAD.MOV.U32 R8, RZ, RZ, RZ ;  /* 0x000000ffff087224 */ /* 0x000fe200078e00ff */
[----:B------:R-:W-:-:S02]  /*0460*/  IABS R23, R10 ;  /* 0x0000000a00177213 */ /* 0x000fc40000000000 */
[----:B------:R-:W-:Y:S01]  /*0470*/  ISETP.GE.AND P4, PT, R10, RZ, PT ;  /* 0x000000ff0a00720c */ /* 0x000fe20003f86270 */
[----:B------:R-:W-:Y:S01]  /*0480*/  IMAD.HI.U32 R8, R9, R5, R8 ;  /* 0x0000000509087227 */ /* 0x000fe200078e0008 */
[----:B------:R-:W-:-:S03]  /*0490*/  IADD3 R5, PT, PT, RZ, -R11, RZ ;  /* 0x8000000bff057210 */ /* 0x000fc60007ffe0ff */
[----:B------:R-:W-:Y:S02]  /*04a0*/  IMAD.MOV R10, RZ, RZ, -R10 ;  /* 0x000000ffff0a7224 */ /* 0x000fe400078e0a0a */
[----:B------:R-:W-:Y:S02]  /*04b0*/  IMAD R7, R22, R5, R7 ;  /* 0x0000000516077224 */ /* 0x000fe400078e0207 */
[----:B------:R-:W-:Y:S01]  /*04c0*/  IMAD.HI.U32 R8, R8, R23, RZ ;  /* 0x0000001708087227 */ /* 0x000fe200078e00ff */
[----:B------:R-:W0:Y:S02]  /*04d0*/  LDC.64 R4, c[0x4][0x8] ;  /* 0x01000200ff047b82 */ /* 0x000e240000000a00 */
[----:B------:R-:W-:Y:S01]  /*04e0*/  ISETP.GT.U32.AND P1, PT, R6, R7, PT ;  /* 0x000000070600720c */ /* 0x000fe20003f24070 */
[----:B------:R-:W-:Y:S02]  /*04f0*/  IMAD.MOV R8, RZ, RZ, -R8 ;  /* 0x000000ffff087224 */ /* 0x000fe400078e0a08 */
[----:B------:R-:W-:-:S02]  /*0500*/  IMAD R2, R2, R10, R25 ;  /* 0x0000000a02027224 */ /* 0x000fc400078e0219 */
[----:B------:R-:W-:-:S05]  /*0510*/  IMAD R23, R3, R8, R23 ;  /* 0x0000000803177224 */ /* 0x000fca00078e0217 */
[----:B------:R-:W-:-:S03]  /*0520*/  ISETP.GT.U32.AND P0, PT, R3, R23, PT ;  /* 0x000000170300720c */ /* 0x000fc60003f04070 */
[----:B------:R-:W-:Y:S02]  /*0530*/  @!P1 IMAD.IADD R7, R7, 0x1, -R6 ;  /* 0x0000000107079824 */ /* 0x000fe400078e0a06 */
[----:B------:R-:W-:Y:S01]  /*0540*/  @!P1 VIADD R22, R22, 0x1 ;  /* 0x0000000116169836 */ /* 0x000fe20000000000 */
[----:B------:R-:W-:Y:S02]  /*0550*/  ISETP.NE.AND P1, PT, RZ, UR38, PT ;  /* 0x00000026ff007c0c */ /* 0x000fe4000bf25270 */
[----:B------:R-:W-:Y:S02]  /*0560*/  ISETP.GE.U32.AND P3, PT, R7, R6, PT ;  /* 0x000000060700720c */ /* 0x000fe40003f66070 */
[----:B------:R-:W-:-:S03]  /*0570*/  LOP3.LUT R6, R25, UR38, RZ, 0x3c, !PT ;  /* 0x0000002619067c12 */ /* 0x000fc6000f8e3cff */
[----:B------:R-:W-:Y:S02]  /*0580*/  @!P0 IADD3 R23, PT, PT, R23, -R3, RZ ;  /* 0x8000000317178210 */ /* 0x000fe40007ffe0ff */
[----:B------:R-:W-:Y:S02]  /*0590*/  ISETP.GE.AND P2, PT, R6, RZ, PT ;  /* 0x000000ff0600720c */ /* 0x000fe40003f46270 */
[----:B------:R-:W-:Y:S02]  /*05a0*/  ISETP.GT.U32.AND P0, PT, R3, R23, PT ;  /* 0x000000170300720c */ /* 0x000fe40003f04070 */
[----:B------:R-:W-:Y:S02]  /*05b0*/  I2FP.F32.S32 R6, R25 ;  /* 0x0000001900067245 */ /* 0x000fe40000201400 */
[----:B------:R-:W-:Y:S01]  /*05c0*/  @P3 VIADD R22, R22, 0x1 ;  /* 0x0000000116163836 */ /* 0x000fe20000000000 */
[----:B------:R-:W-:-:S06]  /*05d0*/  ISETP.NE.AND P3, PT, R0, RZ, PT ;  /* 0x000000ff0000720c */ /* 0x000fcc0003f65270 */
[----:B------:R-:W-:Y:S01]  /*05e0*/  @!P2 IMAD.MOV R22, RZ, RZ, -R22 ;  /* 0x000000ffff16a224 */ /* 0x000fe200078e0a16 */
[----:B------:R-:W-:Y:S02]  /*05f0*/  @!P1 LOP3.LUT R22, RZ, UR38, RZ, 0x33, !PT ;  /* 0x00000026ff169c12 */ /* 0x000fe4000f8e33ff */
[----:B------:R-:W-:-:S03]  /*0600*/  @!P0 IADD3 R23, PT, PT, R23, -R3, RZ ;  /* 0x8000000317178210 */ /* 0x000fc60007ffe0ff */
[----:B0-----:R-:W-:Y:S01]  /*0610*/  IMAD.WIDE R4, R22, 0x100000, R4 ;  /* 0x0010000016047825 */ /* 0x001fe200078e0204 */
[----:B------:R-:W-:Y:S02]  /*0620*/  @!P4 IADD3 R23, PT, PT, -R23, RZ, RZ ;  /* 0x000000ff1717c210 */ /* 0x000fe40007ffe1ff */
[----:B------:R-:W-:Y:S02]  /*0630*/  @!P3 LOP3.LUT R23, RZ, R0, RZ, 0x33, !PT ;  /* 0x00000000ff17b212 */ /* 0x000fe400078e33ff */
[----:B------:R-:W-:-:S03]  /*0640*/  IADD3 R0, PT, PT, R6, -0xd000000, RZ ;  /* 0xf300000006007810 */ /* 0x000fc60007ffe0ff */
[----:B------:R-:W-:Y:S01]  /*0650*/  IMAD.WIDE R4, R23, 0x800, R4 ;  /* 0x0000080017047825 */ /* 0x000fe200078e0204 */
[----:B------:R-:W-:-:S03]  /*0660*/  ISETP.GT.U32.AND P0, PT, R0, 0x727fffff, PT ;  /* 0x727fffff0000780c */ /* 0x000fc60003f04070 */
[----:B------:R-:W-:Y:S02]  /*0670*/  IMAD.WIDE R28, R2, 0x4, R4 ;  /* 0x00000004021c7825 */ /* 0x000fe400078e0204 */
[----:B------:R0:W3:Y:S03]  /*0680*/  MUFU.RSQ R5, R6 ;  /* 0x0000000600057308 */ /* 0x0000e60000001400 */
[----:B-1----:R0:W-:Y:S05]  /*0690*/  STG.E desc[UR36][R28.64], R25 ;  /* 0x000000191c007986 */ /* 0x0021ea000c101924 */
[----:B------:R-:W-:Y:S05]  /*06a0*/  @!P0 BRA `(.L_x_1) ;  /* 0x00000000000c8947 */ /* 0x000fea0003800000 */
[----:B------:R-:W-:-:S07]  /*06b0*/  MOV R8, 0x6d0 ;  /* 0x000006d000087802 */ /* 0x000fce0000000f00 */
[----:B0-23--:R-:W-:Y:S05]  /*06c0*/  CALL.REL.NOINC `($__internal_0_$__cuda_sm20_sqrt_rn_f32_slowpath) ;  /* 0x0000000400887944 */ /* 0x00dfea0003c00000 */
[----:B------:R-:W-:Y:S05]  /*06d0*/  BRA `(.L_x_2) ;  /* 0x0000000000107947 */ /* 0x000fea0003800000 */
.L_x_1:
[----:B---3--:R-:W-:Y:S01]  /*06e0*/  FMUL.FTZ R3, R6, R5 ;  /* 0x0000000506037220 */ /* 0x008fe20000410000 */
[----:B------:R-:W-:-:S03]  /*06f0*/  FMUL.FTZ R4, R5, 0.5 ;  /* 0x3f00000005047820 */ /* 0x000fc60000410000 */
[----:B------:R-:W-:-:S04]  /*0700*/  FFMA R0, -R3, R3, R6 ;  /* 0x0000000303007223 */ /* 0x000fc80000000106 */
[----:B------:R-:W-:-:S07]  /*0710*/  FFMA R3, R0, R4, R3 ;  /* 0x0000000400037223 */ /* 0x000fce0000000003 */
.L_x_2:
[----:B--2---:R-:W-:Y:S05]  /*0720*/  BSYNC.RECONVERGENT B0 ;  /* 0x0000000000007941 */ /* 0x004fea0003800200 */
.L_x_0:
[----:B------:R-:W1:Y:S01]  /*0730*/  LDC.64 R4, c[0x4][0x10] ;  /* 0x01000400ff047b82 */ /* 0x000e620000000a00 */
[----:B------:R-:W-:Y:S01]  /*0740*/  ISETP.NE.AND P0, PT, R25, UR45, PT ;  /* 0x0000002d19007c0c */ /* 0x000fe2000bf05270 */
[----:B------:R-:W-:Y:S01]  /*0750*/  BSSY.RECONVERGENT B6, `(.L_x_3) ;  /* 0x0000054000067945 */ /* 0x000fe20003800200 */
[----:B-1----:R-:W-:-:S04]  /*0760*/  IMAD.WIDE R4, R22, 0x100000, R4 ;  /* 0x0010000016047825 */ /* 0x002fc800078e0204 */
[----:B------:R-:W-:-:S04]  /*0770*/  IMAD.WIDE R4, R23, 0x800, R4 ;  /* 0x0000080017047825 */ /* 0x000fc800078e0204 */
[----:B------:R-:W-:-:S05]  /*0780*/  IMAD.WIDE R26, R2, 0x4, R4 ;  /* 0x00000004021a7825 */ /* 0x000fca00078e0204 */
[----:B------:R1:W-:Y:S01]  /*0790*/  STG.E desc[UR36][R26.64], R3 ;  /* 0x000000031a007986 */ /* 0x0003e2000c101924 */
[----:B------:R-:W-:Y:S05]  /*07a0*/  @P0 BRA `(.L_x_4) ;  /* 0x0000000400380947 */ /* 0x000fea0003800000 */
[----:B------:R-:W2:Y:S01]  /*07b0*/  LDC R12, c[0x0][0x388] ;  /* 0x0000e200ff0c7b82 */ /* 0x000ea20000000800 */
[----:B------:R-:W-:Y:S01]  /*07c0*/  IMAD.U32 R13, RZ, RZ, UR39 ;  /* 0x00000027ff0d7e24 */ /* 0x000fe2000f8e00ff */
[----:B------:R-:W-:Y:S01]  /*07d0*/  MOV R24, 0x0 ;  /* 0x0000000000187802 */ /* 0x000fe20000000f00 */
[----:B------:R-:W3:Y:S01]  /*07e0*/  LDCU.64 UR4, c[0x4][0x18] ;  /* 0x01000300ff0477ac */ /* 0x000ee20008000a00 */
[----:B0-----:R-:W-:Y:S01]  /*07f0*/  MOV R6, UR40 ;  /* 0x0000002800067c02 */ /* 0x001fe20008000f00 */
[----:B------:R-:W-:-:S03]  /*0800*/  IMAD.U32 R7, RZ, RZ, UR41 ;  /* 0x00000029ff077e24 */ /* 0x000fc6000f8e00ff */
[----:B------:R-:W0:Y:S08]  /*0810*/  LDC.64 R10, c[0x0][0x380] ;  /* 0x0000e000ff0a7b82 */ /* 0x000e300000000a00 */
[----:B------:R4:W1:Y:S01]  /*0820*/  LDC.64 R8, c[0x4][R24] ;  /* 0x0100000018087b82 */ /* 0x0008620000000a00 */
[----:B---3--:R-:W-:Y:S01]  /*0830*/  MOV R4, UR4 ;  /* 0x0000000400047c02 */ /* 0x008fe20008000f00 */
[----:B------:R-:W-:Y:S01]  /*0840*/  IMAD.U32 R5, RZ, RZ, UR5 ;  /* 0x00000005ff057e24 */ /* 0x000fe2000f8e00ff */
[----:B--2---:R4:W-:Y:S04]  /*0850*/  STL.64 [R1+0x8], R12 ;  /* 0x0000080c01007387 */ /* 0x0049e80000100a00 */
[----:B0-----:R4:W-:Y:S02]  /*0860*/  STL.64 [R1], R10 ;  /* 0x0000000a01007387 */ /* 0x0019e40000100a00 */
[----:B------:R-:W-:-:S07]  /*0870*/  LEPC R20, `(.L_x_5) ;  /* 0x000000001014794e */ /* 0x000fce0000000000 */
[----:B-1--4-:R-:W-:Y:S05]  /*0880*/  CALL.ABS.NOINC R8 ;  /* 0x0000000008007343 */ /* 0x012fea0003c00000 */
.L_x_5:
[----:B------:R-:W-:Y:S01]  /*0890*/  MOV R0, UR42 ;  /* 0x0000002a00007c02 */ /* 0x000fe20008000f00 */
[----:B------:R0:W1:Y:S01]  /*08a0*/  LDC.64 R8, c[0x4][R24] ;  /* 0x0100000018087b82 */ /* 0x0000620000000a00 */
[----:B------:R-:W2:Y:S01]  /*08b0*/  LDCU.64 UR4, c[0x4][0x20] ;  /* 0x01000400ff0477ac */ /* 0x000ea20008000a00 */
[----:B------:R-:W-:Y:S01]  /*08c0*/  IMAD.U32 R6, RZ, RZ, UR40 ;  /* 0x00000028ff067e24 */ /* 0x000fe2000f8e00ff */
[----:B------:R-:W-:Y:S01]  /*08d0*/  MOV R7, UR41 ;  /* 0x0000002900077c02 */ /* 0x000fe20008000f00 */
[----:B------:R0:W-:Y:S01]  /*08e0*/  STL [R1], R0 ;  /* 0x0000000001007387 */ /* 0x0001e20000100800 */
[----:B--2---:R-:W-:Y:S01]  /*08f0*/  IMAD.U32 R4, RZ, RZ, UR4 ;  /* 0x00000004ff047e24 */ /* 0x004fe2000f8e00ff */
[----:B0-----:R-:W-:-:S07]  /*0900*/  MOV R5, UR5 ;  /* 0x0000000500057c02 */ /* 0x001fce0008000f00 */
[----:B------:R-:W-:-:S07]  /*0910*/  LEPC R20, `(.L_x_6) ;  /* 0x000000001014794e */ /* 0x000fce0000000000 */
[----:B-1----:R-:W-:Y:S05]  /*0920*/  CALL.ABS.NOINC R8 ;  /* 0x0000000008007343 */ /* 0x002fea0003c00000 */
.L_x_6:
[----:B------:R-:W-:Y:S01]  /*0930*/  IMAD.U32 R0, RZ, RZ, UR43 ;  /* 0x0000002bff007e24 */ /* 0x000fe2000f8e00ff */
[----:B------:R0:W1:Y:S01]  /*0940*/  LDC.64 R8, c[0x4][R24] ;  /* 0x0100000018087b82 */ /* 0x0000620000000a00 */
[----:B------:R-:W2:Y:S01]  /*0950*/  LDCU.64 UR4, c[0x4][0x28] ;  /* 0x01000500ff0477ac */ /* 0x000ea20008000a00 */
[----:B------:R-:W-:Y:S01]  /*0960*/  MOV R6, UR40 ;  /* 0x0000002800067c02 */ /* 0x000fe20008000f00 */
[----:B------:R-:W-:Y:S01]  /*0970*/  IMAD.U32 R7, RZ, RZ, UR41 ;  /* 0x00000029ff077e24 */ /* 0x000fe2000f8e00ff */
[----:B------:R0:W-:Y:S01]  /*0980*/  STL [R1], R0 ;  /* 0x0000000001007387 */ /* 0x0001e20000100800 */
[----:B--2---:R-:W-:Y:S01]  /*0990*/  MOV R4, UR4 ;  /* 0x0000000400047c02 */ /* 0x004fe20008000f00 */
[----:B0-----:R-:W-:-:S07]  /*09a0*/  IMAD.U32 R5, RZ, RZ, UR5 ;  /* 0x00000005ff057e24 */ /* 0x001fce000f8e00ff */
[----:B------:R-:W-:-:S07]  /*09b0*/  LEPC R20, `(.L_x_7) ;  /* 0x000000001014794e */ /* 0x000fce0000000000 */
[----:B-1----:R-:W-:Y:S05]  /*09c0*/  CALL.ABS.NOINC R8 ;  /* 0x0000000008007343 */ /* 0x002fea0003c00000 */
.L_x_7:
        /* <DEDUP_REMOVED lines=10> */
.L_x_8:
[----:B------:R-:W2:Y:S01]  /*0a70*/  LDG.E R3, desc[UR36][R28.64] ;  /* 0x000000241c037981 */ /* 0x000ea2000c1e1900 */
[----:B------:R0:W1:Y:S01]  /*0a80*/  LDC.64 R8, c[0x4][R24] ;  /* 0x0100000018087b82 */ /* 0x0000620000000a00 */
[----:B------:R-:W3:Y:S01]  /*0a90*/  LDCU.64 UR4, c[0x4][0x38] ;  /* 0x01000700ff0477ac */ /* 0x000ee20008000a00 */
[----:B------:R-:W-:Y:S01]  /*0aa0*/  IMAD.U32 R6, RZ, RZ, UR40 ;  /* 0x00000028ff067e24 */ /* 0x000fe2000f8e00ff */
[----:B------:R0:W-:Y:S01]  /*0ab0*/  STL.64 [R1], R22 ;  /* 0x0000001601007387 */ /* 0x0001e20000100a00 */
[----:B------:R-:W-:Y:S01]  /*0ac0*/  MOV R7, UR41 ;  /* 0x0000002900077c02 */ /* 0x000fe20008000f00 */
[----:B---3--:R-:W-:Y:S01]  /*0ad0*/  IMAD.U32 R4, RZ, RZ, UR4 ;  /* 0x00000004ff047e24 */ /* 0x008fe2000f8e00ff */
[----:B------:R-:W-:Y:S01]  /*0ae0*/  MOV R5, UR5 ;  /* 0x0000000500057c02 */ /* 0x000fe20008000f00 */
[----:B-12---:R0:W-:Y:S06]  /*0af0*/  STL.64 [R1+0x8], R2 ;  /* 0x0000080201007387 */ /* 0x0061ec0000100a00 */
[----:B------:R-:W-:-:S07]  /*0b00*/  LEPC R20, `(.L_x_9) ;  /* 0x000000001014794e */ /* 0x000fce0000000000 */
[----:B0-----:R-:W-:Y:S05]  /*0b10*/  CALL.ABS.NOINC R8 ;  /* 0x0000000008007343 */ /* 0x001fea0003c00000 */
.L_x_9:
[----:B------:R-:W2:Y:S01]  /*0b20*/  LDG.E R26, desc[UR36][R26.64] ;  /* 0x000000241a1a7981 */ /* 0x000ea2000c1e1900 */
[----:B------:R0:W1:Y:S01]  /*0b30*/  LDC.64 R10, c[0x4][R24] ;  /* 0x01000000180a7b82 */ /* 0x0000620000000a00 */
[----:B------:R-:W3:Y:S01]  /*0b40*/  LDCU.64 UR4, c[0x4][0x40] ;  /* 0x01000800ff0477ac */ /* 0x000ee20008000a00 */
[----:B------:R-:W-:Y:S01]  /*0b50*/  IMAD.U32 R6, RZ, RZ, UR40 ;  /* 0x00000028ff067e24 */ /* 0x000fe2000f8e00ff */
[----:B------:R0:W-:Y:S01]  /*0b60*/  STL.64 [R1], R22 ;  /* 0x0000001601007387 */ /* 0x0001e20000100a00 */
[----:B------:R-:W-:-:S03]  /*0b70*/  MOV R7, UR41 ;  /* 0x0000002900077c02 */ /* 0x000fc60008000f00 */
[----:B------:R0:W-:Y:S01]  /*0b80*/  STL [R1+0x8], R2 ;  /* 0x0000080201007387 */ /* 0x0001e20000100800 */
[----:B---3--:R-:W-:Y:S01]  /*0b90*/  IMAD.U32 R4, RZ, RZ, UR4 ;  /* 0x00000004ff047e24 */ /* 0x008fe2000f8e00ff */
[----:B------:R-:W-:Y:S01]  /*0ba0*/  MOV R5, UR5 ;  /* 0x0000000500057c02 */ /* 0x000fe20008000f00 */
[----:B--2---:R-:W2:Y:S02]  /*0bb0*/  F2F.F64.F32 R8, R26 ;  /* 0x0000001a00087310 */ /* 0x004ea40000201800 */
[----:B-12---:R0:W-:Y:S04]  /*0bc0*/  STL.64 [R1+0x10], R8 ;  /* 0x0000100801007387 */ /* 0x0061e80000100a00 */
[----:B------:R-:W-:-:S07]  /*0bd0*/  LEPC R20, `(.L_x_10) ;  /* 0x000000001014794e */ /* 0x000fce0000000000 */
[----:B0-----:R-:W-:Y:S05]  /*0be0*/  CALL.ABS.NOINC R10 ;  /* 0x000000000a007343 */ /* 0x001fea0003c00000 */
.L_x_10:
[----:B------:R0:W-:Y:S01]  /*0bf0*/  STL.64 [R1], R16 ;  /* 0x0000001001007387 */ /* 0x0001e20000100a00 */
[----:B------:R0:W1:Y:S01]  /*0c00*/  LDC.64 R2, c[0x4][R24] ;  /* 0x0100000018027b82 */ /* 0x0000620000000a00 */
[----:B------:R-:W2:Y:S01]  /*0c10*/  LDCU.64 UR4, c[0x4][0x48] ;  /* 0x01000900ff0477ac */ /* 0x000ea20008000a00 */
[----:B------:R-:W-:Y:S01]  /*0c20*/  IMAD.U32 R6, RZ, RZ, UR40 ;  /* 0x00000028ff067e24 */ /* 0x000fe2000f8e00ff */
[----:B------:R0:W-:Y:S01]  /*0c30*/  STL.64 [R1+0x8], R18 ;  /* 0x0000081201007387 */ /* 0x0001e20000100a00 */
[----:B------:R-:W-:Y:S01]  /*0c40*/  MOV R7, UR41 ;  /* 0x0000002900077c02 */ /* 0x000fe20008000f00 */
[----:B--2---:R-:W-:Y:S01]  /*0c50*/  IMAD.U32 R4, RZ, RZ, UR4 ;  /* 0x00000004ff047e24 */ /* 0x004fe2000f8e00ff */
[----:B0-----:R-:W-:-:S07]  /*0c60*/  MOV R5, UR5 ;  /* 0x0000000500057c02 */ /* 0x001fce0008000f00 */
[----:B------:R-:W-:-:S07]  /*0c70*/  LEPC R20, `(.L_x_4) ;  /* 0x000000001014794e */ /* 0x000fce0000000000 */
[----:B-1----:R-:W-:Y:S05]  /*0c80*/  CALL.ABS.NOINC R2 ;  /* 0x0000000002007343 */ /* 0x002fea0003c00000 */
.L_x_4:
[----:B------:R-:W-:Y:S05]  /*0c90*/  BSYNC.RECONVERGENT B6 ;  /* 0x0000000000067941 */ /* 0x000fea0003800200 */
.L_x_3:
[----:B0-----:R-:W-:Y:S01]  /*0ca0*/  VIADD R25, R25, UR44 ;  /* 0x0000002c19197c36 */ /* 0x001fe20008000000 */
[----:B------:R-:W-:-:S04]  /*0cb0*/  IADD3 R18, PT, PT, R18, 0x1, RZ ;  /* 0x0000000112127810 */ /* 0x000fc80007ffe0ff */
[----:B------:R-:W-:-:S13]  /*0cc0*/  ISETP.GE.AND P0, PT, R25, UR39, PT ;  /* 0x0000002719007c0c */ /* 0x000fda000bf06270 */
[----:B------:R-:W-:Y:S05]  /*0cd0*/  @!P0 BRA `(.L_x_11) ;  /* 0xfffffff4002c8947 */ /* 0x000fea000383ffff */
[----:B------:R-:W-:Y:S05]  /*0ce0*/  EXIT ;  /* 0x000000000000794d */ /* 0x000fea0003800000 */
        .weak           $__internal_0_$__cuda_sm20_sqrt_rn_f32_slowpath
        .type           $__internal_0_$__cuda_sm20_sqrt_rn_f32_slowpath,@function
        .size           $__internal_0_$__cuda_sm20_sqrt_rn_f32_slowpath,(.L_x_14 - $__internal_0_$__cuda_sm20_sqrt_rn_f32_slowpath)
$__internal_0_$__cuda_sm20_sqrt_rn_f32_slowpath:
[----:B------:R-:W-:-:S13]  /*0cf0*/  LOP3.LUT P0, RZ, R6, 0x7fffffff, RZ, 0xc0, !PT ;  /* 0x7fffffff06ff7812 */ /* 0x000fda000780c0ff */
[----:B------:R-:W-:Y:S01]  /*0d00*/  @!P0 IMAD.MOV.U32 R3, RZ, RZ, R6 ;  /* 0x000000ffff038224 */ /* 0x000fe200078e0006 */
[----:B------:R-:W-:Y:S06]  /*0d10*/  @!P0 BRA `(.L_x_12) ;  /* 0x0000000000448947 */ /* 0x000fec0003800000 */
[----:B------:R-:W-:Y:S02]  /*0d20*/  FSETP.GEU.FTZ.AND P0, PT, R6, RZ, PT ;  /* 0x000000ff0600720b */ /* 0x000fe40003f1e000 */
[----:B------:R-:W-:-:S11]  /*0d30*/  MOV R0, R6 ;  /* 0x0000000600007202 */ /* 0x000fd60000000f00 */
[----:B------:R-:W-:Y:S01]  /*0d40*/  @!P0 IMAD.MOV.U32 R3, RZ, RZ, 0x7fffffff ;  /* 0x7fffffffff038424 */ /* 0x000fe200078e00ff */
[----:B------:R-:W-:Y:S06]  /*0d50*/  @!P0 BRA `(.L_x_12) ;  /* 0x0000000000348947 */ /* 0x000fec0003800000 */
[----:B------:R-:W-:-:S13]  /*0d60*/  FSETP.GTU.FTZ.AND P0, PT, |R0|, +INF , PT ;  /* 0x7f8000000000780b */ /* 0x000fda0003f1c200 */
[----:B------:R-:W-:Y:S01]  /*0d70*/  @P0 FADD.FTZ R3, R0, 1 ;  /* 0x3f80000000030421 */ /* 0x000fe20000010000 */
[----:B------:R-:W-:Y:S06]  /*0d80*/  @P0 BRA `(.L_x_12) ;  /* 0x0000000000280947 */ /* 0x000fec0003800000 */
[----:B------:R-:W-:-:S13]  /*0d90*/  FSETP.NEU.FTZ.AND P0, PT, |R0|, +INF , PT ;  /* 0x7f8000000000780b */ /* 0x000fda0003f1d200 */
[----:B------:R-:W-:-:S04]  /*0da0*/  @P0 FFMA R4, R0, 1.84467440737095516160e+19, RZ ;  /* 0x5f80000000040823 */ /* 0x000fc800000000ff */
[----:B------:R-:W0:Y:S02]  /*0db0*/  @P0 MUFU.RSQ R3, R4 ;  /* 0x0000000400030308 */ /* 0x000e240000001400 */
[----:B0-----:R-:W-:Y:S01]  /*0dc0*/  @P0 FMUL.FTZ R5, R4, R3 ;  /* 0x0000000304050220 */ /* 0x001fe20000410000 */
[----:B------:R-:W-:Y:S01]  /*0dd0*/  @P0 FMUL.FTZ R7, R3, 0.5 ;  /* 0x3f00000003070820 */ /* 0x000fe20000410000 */
[----:B------:R-:W-:Y:S02]  /*0de0*/  @!P0 MOV R3, R0 ;  /* 0x0000000000038202 */ /* 0x000fe40000000f00 */
[----:B------:R-:W-:-:S04]  /*0df0*/  @P0 FADD.FTZ R6, -R5, -RZ ;  /* 0x800000ff05060221 */ /* 0x000fc80000010100 */
[----:B------:R-:W-:-:S04]  /*0e00*/  @P0 FFMA R6, R5, R6, R4 ;  /* 0x0000000605060223 */ /* 0x000fc80000000004 */
[----:B------:R-:W-:-:S04]  /*0e10*/  @P0 FFMA R6, R6, R7, R5 ;  /* 0x0000000706060223 */ /* 0x000fc80000000005 */
[----:B------:R-:W-:-:S07]  /*0e20*/  @P0 FMUL.FTZ R3, R6, 2.3283064365386962891e-10 ;  /* 0x2f80000006030820 */ /* 0x000fce0000410000 */
.L_x_12:
[----:B------:R-:W-:Y:S02]  /*0e30*/  HFMA2 R5, -RZ, RZ, 0, 0 ;  /* 0x00000000ff057431 */ /* 0x000fe400000001ff */
[----:B------:R-:W-:-:S04]  /*0e40*/  IMAD.MOV.U32 R4, RZ, RZ, R8 ;  /* 0x000000ffff047224 */ /* 0x000fc800078e0008 */
[----:B------:R-:W-:Y:S05]  /*0e50*/  RET.REL.NODEC R4 `(_Z13grid3D_lineariiii) ;  /* 0xfffffff004687950 */ /* 0x000fea0003c3ffff */
.L_x_13:
[----:B------:R-:W-:-:S00]  /*0e60*/  BRA `(.L_x_13) ;  /* 0xfffffffc00fc7947 */ /* 0x000fc0000383ffff */
[----:B------:R-:W-:-:S00]  /*0e70*/  NOP ;  /* 0x0000000000007918 */ /* 0x000fc00000000000 */
        /* <DEDUP_REMOVED lines=8> */
.L_x_14:


//--------------------- .nv.global.init           --------------------------
	.section	.nv.global.init,"aw",@progbits
.nv.global.init:
	.type		$str$2,@object
	.size		$str$2,($str$1 - $str$2)
$str$2:
        /*0000*/ 	.byte	0x74, 0x68, 0x72, 0x65, 0x61, 0x64, 0x20, 0x47, 0x72, 0x69, 0x64, 0x20, 0x25, 0x33, 0x64, 0x0a
        /*0010*/ 	.byte	0x00
	.type		$str$1,@object
	.size		$str$1,($str$3 - $str$1)
$str$1:
        /*0011*/ 	.byte	0x74, 0x68, 0x72, 0x65, 0x61, 0x64, 0x20, 0x62, 0x6c, 0x6f, 0x63, 0x6b, 0x20, 0x25, 0x33, 0x64
        /*0021*/ 	.byte	0x0a, 0x00
	.type		$str$3,@object
	.size		$str$3,($str$4 - $str$3)
$str$3:
        /*0023*/ 	.byte	0x74, 0x6f, 0x74, 0x61, 0x6c, 0x20, 0x74, 0x68, 0x72, 0x65, 0x61, 0x64, 0x73, 0x20, 0x25, 0x64
        /*0033*/ 	.byte	0x0a, 0x00
	.type		$str$4,@object
	.size		$str$4,($str$5 - $str$4)
$str$4:
        /*0035*/ 	.byte	0x61, 0x5b, 0x25, 0x64, 0x5d, 0x5b, 0x25, 0x64, 0x5d, 0x5b, 0x25, 0x64, 0x5d, 0x20, 0x3d, 0x20
        /*0045*/ 	.byte	0x25, 0x64, 0x0a, 0x00
	.type		$str$5,@object
	.size		$str$5,($str - $str$5)
$str$5:
        /*0049*/ 	.byte	0x62, 0x5b, 0x25, 0x64, 0x5d, 0x5b, 0x25, 0x64, 0x5d, 0x5b, 0x25, 0x64, 0x5d, 0x20, 0x3d, 0x20
        /*0059*/ 	.byte	0x25, 0x66, 0x0a, 0x00
	.type		$str,@object
	.size		$str,($str$6 - $str)
$str:
        /*005d*/ 	.byte	0x61, 0x72, 0x72, 0x61, 0x79, 0x20, 0x73, 0x69, 0x7a, 0x65, 0x20, 0x25, 0x33, 0x64, 0x20, 0x25
        /*006d*/ 	.byte	0x33, 0x64, 0x20, 0x25, 0x33, 0x64, 0x20, 0x3d, 0x20, 0x25, 0x64, 0x0a, 0x00
	.type		$str$6,@object
	.size		$str$6,(.L_8 - $str$6)
$str$6:
        /*007a*/ 	.byte	0x72, 0x61, 0x6e, 0x6b, 0x5f, 0x69, 0x6e, 0x5f, 0x62, 0x6c, 0x6f, 0x63, 0x6b, 0x20, 0x3d, 0x20
        /*008a*/ 	.byte	0x25, 0x64, 0x2c, 0x20, 0x72, 0x61, 0x6e, 0x6b, 0x5f, 0x69, 0x6e, 0x5f, 0x67, 0x72, 0x69, 0x64
        /*009a*/ 	.byte	0x20, 0x3d, 0x20, 0x25, 0x64, 0x2c, 0x20, 0x70, 0x61, 0x73, 0x73, 0x20, 0x25, 0x64, 0x20, 0x74
        /*00aa*/ 	.byte	0x69, 0x64, 0x20, 0x6f, 0x66, 0x66, 0x73, 0x65, 0x74, 0x20, 0x25, 0x64, 0x20, 0x0a, 0x00
.L_8:


//--------------------- .nv.shared.reserved.0     --------------------------
	.section	.nv.shared.reserved.0,"aw",@nobits
	.weak		__nv_reservedSMEM_offset_0_alias
	.size		__nv_reservedSMEM_offset_0_alias, 0, 64
	.other		__nv_reservedSMEM_offset_0_alias,@"STO_CUDA_RESERVED_SHARED STV_DEFAULT"
__nv_reservedSMEM_offset_0_alias:
	.zero		0
	.zero		64


//--------------------- .nv.global                --------------------------
	.section	.nv.global,"aw",@nobits
	.align	4
.nv.global:
	.type		a,@object
	.size		a,(b - a)
a:
	.zero		268435456
	.type		b,@object
	.size		b,(.L_1 - b)
b:
	.zero		268435456
.L_1:


//--------------------- .nv.constant0._Z13grid3D_lineariiii --------------------------
	.section	.nv.constant0._Z13grid3D_lineariiii,"a",@progbits
	.sectionflags	@""
	.align	4
.nv.constant0._Z13grid3D_lineariiii:
	.zero		912


//--------------------- SYMBOLS --------------------------

	.type		.nv.reservedSmem.offset0,@object
	.size		.nv.reservedSmem.offset0,0x4
	.type		vprintf,@function
